//
// Generated by NVIDIA NVVM Compiler
//
// Compiler Build ID: CL-36424714
// Cuda compilation tools, release 13.0, V13.0.88
// Based on NVVM 20.0.0
//

.version 9.0
.target sm_100
.address_size 64

	// .globl	_ZN3cub18CUB_300001_SM_10006detail11EmptyKernelIvEEvv
.global .align 1 .b8 _ZN30_INTERNAL_e906d9fb_4_k_cu_main4cuda3std3__45__cpo5beginE[1];
.global .align 1 .b8 _ZN30_INTERNAL_e906d9fb_4_k_cu_main4cuda3std3__45__cpo3endE[1];
.global .align 1 .b8 _ZN30_INTERNAL_e906d9fb_4_k_cu_main4cuda3std3__45__cpo6cbeginE[1];
.global .align 1 .b8 _ZN30_INTERNAL_e906d9fb_4_k_cu_main4cuda3std3__45__cpo4cendE[1];
.global .align 1 .b8 _ZN30_INTERNAL_e906d9fb_4_k_cu_main4cuda3std3__45__cpo6rbeginE[1];
.global .align 1 .b8 _ZN30_INTERNAL_e906d9fb_4_k_cu_main4cuda3std3__45__cpo4rendE[1];
.global .align 1 .b8 _ZN30_INTERNAL_e906d9fb_4_k_cu_main4cuda3std3__45__cpo7crbeginE[1];
.global .align 1 .b8 _ZN30_INTERNAL_e906d9fb_4_k_cu_main4cuda3std3__45__cpo5crendE[1];
.global .align 1 .b8 _ZN30_INTERNAL_e906d9fb_4_k_cu_main4cuda3std3__432_GLOBAL__N__e906d9fb_4_k_cu_main6ignoreE[1];
.global .align 1 .b8 _ZN30_INTERNAL_e906d9fb_4_k_cu_main4cuda3std3__419piecewise_constructE[1];
.global .align 1 .b8 _ZN30_INTERNAL_e906d9fb_4_k_cu_main4cuda3std3__48in_placeE[1];
.global .align 1 .b8 _ZN30_INTERNAL_e906d9fb_4_k_cu_main4cuda3std3__420unreachable_sentinelE[1];
.global .align 1 .b8 _ZN30_INTERNAL_e906d9fb_4_k_cu_main4cuda3std3__47nulloptE[1];
.global .align 1 .b8 _ZN30_INTERNAL_e906d9fb_4_k_cu_main4cuda3std3__48unexpectE[1];
.global .align 1 .b8 _ZN30_INTERNAL_e906d9fb_4_k_cu_main4cuda3std6ranges3__45__cpo4swapE[1];
.global .align 1 .b8 _ZN30_INTERNAL_e906d9fb_4_k_cu_main4cuda3std6ranges3__45__cpo9iter_moveE[1];
.global .align 1 .b8 _ZN30_INTERNAL_e906d9fb_4_k_cu_main4cuda3std6ranges3__45__cpo5beginE[1];
.global .align 1 .b8 _ZN30_INTERNAL_e906d9fb_4_k_cu_main4cuda3std6ranges3__45__cpo3endE[1];
.global .align 1 .b8 _ZN30_INTERNAL_e906d9fb_4_k_cu_main4cuda3std6ranges3__45__cpo6cbeginE[1];
.global .align 1 .b8 _ZN30_INTERNAL_e906d9fb_4_k_cu_main4cuda3std6ranges3__45__cpo4cendE[1];
.global .align 1 .b8 _ZN30_INTERNAL_e906d9fb_4_k_cu_main4cuda3std6ranges3__45__cpo7advanceE[1];
.global .align 1 .b8 _ZN30_INTERNAL_e906d9fb_4_k_cu_main4cuda3std6ranges3__45__cpo9iter_swapE[1];
.global .align 1 .b8 _ZN30_INTERNAL_e906d9fb_4_k_cu_main4cuda3std6ranges3__45__cpo4nextE[1];
.global .align 1 .b8 _ZN30_INTERNAL_e906d9fb_4_k_cu_main4cuda3std6ranges3__45__cpo4prevE[1];
.global .align 1 .b8 _ZN30_INTERNAL_e906d9fb_4_k_cu_main4cuda3std6ranges3__45__cpo4dataE[1];
.global .align 1 .b8 _ZN30_INTERNAL_e906d9fb_4_k_cu_main4cuda3std6ranges3__45__cpo5cdataE[1];
.global .align 1 .b8 _ZN30_INTERNAL_e906d9fb_4_k_cu_main4cuda3std6ranges3__45__cpo4sizeE[1];
.global .align 1 .b8 _ZN30_INTERNAL_e906d9fb_4_k_cu_main4cuda3std6ranges3__45__cpo5ssizeE[1];
.global .align 1 .b8 _ZN30_INTERNAL_e906d9fb_4_k_cu_main4cuda3std6ranges3__45__cpo8distanceE[1];
.global .align 1 .b8 _ZN30_INTERNAL_e906d9fb_4_k_cu_main6thrust24THRUST_300001_SM_1000_NS8cuda_cub3parE[1];
.global .align 1 .b8 _ZN30_INTERNAL_e906d9fb_4_k_cu_main6thrust24THRUST_300001_SM_1000_NS8cuda_cub10par_nosyncE[1];
.global .align 1 .b8 _ZN30_INTERNAL_e906d9fb_4_k_cu_main6thrust24THRUST_300001_SM_1000_NS6system6detail10sequential3seqE[1];
.global .align 1 .b8 _ZN30_INTERNAL_e906d9fb_4_k_cu_main6thrust24THRUST_300001_SM_1000_NS6system3cpp3parE[1];
.global .align 1 .b8 _ZN30_INTERNAL_e906d9fb_4_k_cu_main6thrust24THRUST_300001_SM_1000_NS12placeholders2_1E[1];
.global .align 1 .b8 _ZN30_INTERNAL_e906d9fb_4_k_cu_main6thrust24THRUST_300001_SM_1000_NS12placeholders2_2E[1];
.global .align 1 .b8 _ZN30_INTERNAL_e906d9fb_4_k_cu_main6thrust24THRUST_300001_SM_1000_NS12placeholders2_3E[1];
.global .align 1 .b8 _ZN30_INTERNAL_e906d9fb_4_k_cu_main6thrust24THRUST_300001_SM_1000_NS12placeholders2_4E[1];
.global .align 1 .b8 _ZN30_INTERNAL_e906d9fb_4_k_cu_main6thrust24THRUST_300001_SM_1000_NS12placeholders2_5E[1];
.global .align 1 .b8 _ZN30_INTERNAL_e906d9fb_4_k_cu_main6thrust24THRUST_300001_SM_1000_NS12placeholders2_6E[1];
.global .align 1 .b8 _ZN30_INTERNAL_e906d9fb_4_k_cu_main6thrust24THRUST_300001_SM_1000_NS12placeholders2_7E[1];
.global .align 1 .b8 _ZN30_INTERNAL_e906d9fb_4_k_cu_main6thrust24THRUST_300001_SM_1000_NS12placeholders2_8E[1];
.global .align 1 .b8 _ZN30_INTERNAL_e906d9fb_4_k_cu_main6thrust24THRUST_300001_SM_1000_NS12placeholders2_9E[1];
.global .align 1 .b8 _ZN30_INTERNAL_e906d9fb_4_k_cu_main6thrust24THRUST_300001_SM_1000_NS12placeholders3_10E[1];
.global .align 1 .b8 _ZN30_INTERNAL_e906d9fb_4_k_cu_main6thrust24THRUST_300001_SM_1000_NS3seqE[1];
.global .align 1 .b8 _ZN30_INTERNAL_e906d9fb_4_k_cu_main6thrust24THRUST_300001_SM_1000_NS6deviceE[1];

.visible .entry _ZN3cub18CUB_300001_SM_10006detail11EmptyKernelIvEEvv()
{


	ret;

}


// ===== COMPILED SASS (sm_100) =====

	.target	sm_100

	.elftype	@"ET_EXEC"


//--------------------- .note.nv.tkinfo           --------------------------
	.section	.note.nv.tkinfo,"",@"SHT_NOTE"
	.sectionflags	@"SHF_NOTE_NV_TKINFO"
	.tkinfo
        /*0018*/ 	.word	0x00000002
        /*0030*/ 	.string	""
        /*0030*/ 	.string	"ptxas"
        /*0030*/ 	.string	"Cuda compilation tools, release 13.0, V13.0.88"
        /*0030*/ 	.string	"Build cuda_13.0.r13.0/compiler.36424714_0"
        /*0030*/ 	.string	"-arch sm_100 -m 64 "



//--------------------- .note.nv.cuinfo           --------------------------
	.section	.note.nv.cuinfo,"",@"SHT_NOTE"
	.sectionflags	@"SHF_NOTE_NV_CUINFO"
        /*0018*/ 	.short	0x0002
        /*001a*/ 	.short	0x0064
        /*001c*/ 	.short	0x0082
	.zero		2


//--------------------- .nv.info                  --------------------------
	.section	.nv.info,"",@"SHT_CUDA_INFO"
	.align	4


	//----- nvinfo : EIATTR_REGCOUNT
	.align		4
        /*0000*/ 	.byte	0x04, 0x2f
        /*0002*/ 	.short	(.L_46 - .L_45)
	.align		4
.L_45:
        /*0004*/ 	.word	index@(_ZN3cub18CUB_300001_SM_10006detail11EmptyKernelIvEEvv)
        /*0008*/ 	.word	0x00000004


	//----- nvinfo : EIATTR_FRAME_SIZE
	.align		4
.L_46:
        /*000c*/ 	.byte	0x04, 0x11
        /*000e*/ 	.short	(.L_48 - .L_47)
	.align		4
.L_47:
        /*0010*/ 	.word	index@(_ZN3cub18CUB_300001_SM_10006detail11EmptyKernelIvEEvv)
        /*0014*/ 	.word	0x00000000


	//----- nvinfo : EIATTR_MIN_STACK_SIZE
	.align		4
.L_48:
        /*0018*/ 	.byte	0x04, 0x12
        /*001a*/ 	.short	(.L_50 - .L_49)
	.align		4
.L_49:
        /*001c*/ 	.word	index@(_ZN3cub18CUB_300001_SM_10006detail11EmptyKernelIvEEvv)
        /*0020*/ 	.word	0x00000000
.L_50:


//--------------------- .nv.compat                --------------------------
	.section	.nv.compat,"",@"SHT_CUDA_COMPAT_INFO"
	.align	4
        /*0000*/ 	.byte	0x02, 0x09, 0x00, 0x00, 0x02, 0x02, 0x01, 0x00, 0x02, 0x05, 0x05, 0x00, 0x03, 0x07, 0x01, 0x01
        /*0010*/ 	.byte	0x02, 0x03, 0x00, 0x00, 0x02, 0x06, 0x01, 0x00, 0x04, 0x0b, 0x08, 0x00, 0x09, 0x00, 0x00, 0x00
        /*0020*/ 	.byte	0x00, 0x00, 0x00, 0x00


//--------------------- .nv.info._ZN3cub18CUB_300001_SM_10006detail11EmptyKernelIvEEvv --------------------------
	.section	.nv.info._ZN3cub18CUB_300001_SM_10006detail11EmptyKernelIvEEvv,"",@"SHT_CUDA_INFO"
	.sectionflags	@""
	.align	4


	//----- nvinfo : EIATTR_CUDA_API_VERSION
	.align		4
        /*0000*/ 	.byte	0x04, 0x37
        /*0002*/ 	.short	(.L_52 - .L_51)
.L_51:
        /*0004*/ 	.word	0x00000082


	//----- nvinfo : EIATTR_SPARSE_MMA_MASK
	.align		4
.L_52:
        /*0008*/ 	.byte	0x03, 0x50
        /*000a*/ 	.short	0x0000


	//----- nvinfo : EIATTR_MAXREG_COUNT
	.align		4
        /*000c*/ 	.byte	0x03, 0x1b
        /*000e*/ 	.short	0x00ff


	//----- nvinfo : EIATTR_MERCURY_ISA_VERSION
	.align		4
        /*0010*/ 	.byte	0x03, 0x5f
        /*0012*/ 	.short	0x0101


	//----- nvinfo : EIATTR_VRC_CTA_INIT_COUNT
	.align		4
        /*0014*/ 	.byte	0x02, 0x4a
	.zero		1
	.zero		1


	//----- nvinfo : EIATTR_EXIT_INSTR_OFFSETS
	.align		4
        /*0018*/ 	.byte	0x04, 0x1c
        /*001a*/ 	.short	(.L_54 - .L_53)


	//   ....[0]....
.L_53:
        /*001c*/ 	.word	0x00000010


	//----- nvinfo : EIATTR_SW_WAR
	.align		4
.L_54:
        /*0020*/ 	.byte	0x04, 0x36
        /*0022*/ 	.short	(.L_56 - .L_55)
.L_55:
        /*0024*/ 	.word	0x00000008
.L_56:


//--------------------- .nv.callgraph             --------------------------
	.section	.nv.callgraph,"",@"SHT_CUDA_CALLGRAPH"
	.align	4
	.sectionentsize	8
	.align		4
        /*0000*/ 	.word	0x00000000
	.align		4
        /*0004*/ 	.word	0xffffffff
	.align		4
        /*0008*/ 	.word	0x00000000
	.align		4
        /*000c*/ 	.word	0xfffffffe
	.align		4
        /*0010*/ 	.word	0x00000000
	.align		4
        /*0014*/ 	.word	0xfffffffd
	.align		4
        /*0018*/ 	.word	0x00000000
	.align		4
        /*001c*/ 	.word	0xfffffffc


//--------------------- .nv.constant4             --------------------------
	.section	.nv.constant4,"a",@progbits
	.align	8
	.align		8
.nv.constant4:
        /*0000*/ 	.dword	_ZN30_INTERNAL_e906d9fb_4_k_cu_main4cuda3std3__45__cpo5beginE
	.align		8
        /*0008*/ 	.dword	_ZN30_INTERNAL_e906d9fb_4_k_cu_main4cuda3std3__45__cpo3endE
	.align		8
        /*0010*/ 	.dword	_ZN30_INTERNAL_e906d9fb_4_k_cu_main4cuda3std3__45__cpo6cbeginE
	.align		8
        /*0018*/ 	.dword	_ZN30_INTERNAL_e906d9fb_4_k_cu_main4cuda3std3__45__cpo4cendE
	.align		8
        /*0020*/ 	.dword	_ZN30_INTERNAL_e906d9fb_4_k_cu_main4cuda3std3__45__cpo6rbeginE
	.align		8
        /*0028*/ 	.dword	_ZN30_INTERNAL_e906d9fb_4_k_cu_main4cuda3std3__45__cpo4rendE
	.align		8
        /*0030*/ 	.dword	_ZN30_INTERNAL_e906d9fb_4_k_cu_main4cuda3std3__45__cpo7crbeginE
	.align		8
        /*0038*/ 	.dword	_ZN30_INTERNAL_e906d9fb_4_k_cu_main4cuda3std3__45__cpo5crendE
	.align		8
        /*0040*/ 	.dword	_ZN30_INTERNAL_e906d9fb_4_k_cu_main4cuda3std3__432_GLOBAL__N__e906d9fb_4_k_cu_main6ignoreE
	.align		8
        /*0048*/ 	.dword	_ZN30_INTERNAL_e906d9fb_4_k_cu_main4cuda3std3__419piecewise_constructE
	.align		8
        /*0050*/ 	.dword	_ZN30_INTERNAL_e906d9fb_4_k_cu_main4cuda3std3__48in_placeE
	.align		8
        /*0058*/ 	.dword	_ZN30_INTERNAL_e906d9fb_4_k_cu_main4cuda3std3__420unreachable_sentinelE
	.align		8
        /*0060*/ 	.dword	_ZN30_INTERNAL_e906d9fb_4_k_cu_main4cuda3std3__47nulloptE
	.align		8
        /*0068*/ 	.dword	_ZN30_INTERNAL_e906d9fb_4_k_cu_main4cuda3std3__48unexpectE
	.align		8
        /*0070*/ 	.dword	_ZN30_INTERNAL_e906d9fb_4_k_cu_main4cuda3std6ranges3__45__cpo4swapE
	.align		8
        /*0078*/ 	.dword	_ZN30_INTERNAL_e906d9fb_4_k_cu_main4cuda3std6ranges3__45__cpo9iter_moveE
	.align		8
        /*0080*/ 	.dword	_ZN30_INTERNAL_e906d9fb_4_k_cu_main4cuda3std6ranges3__45__cpo5beginE
	.align		8
        /*0088*/ 	.dword	_ZN30_INTERNAL_e906d9fb_4_k_cu_main4cuda3std6ranges3__45__cpo3endE
	.align		8
        /*0090*/ 	.dword	_ZN30_INTERNAL_e906d9fb_4_k_cu_main4cuda3std6ranges3__45__cpo6cbeginE
	.align		8
        /*0098*/ 	.dword	_ZN30_INTERNAL_e906d9fb_4_k_cu_main4cuda3std6ranges3__45__cpo4cendE
	.align		8
        /*00a0*/ 	.dword	_ZN30_INTERNAL_e906d9fb_4_k_cu_main4cuda3std6ranges3__45__cpo7advanceE
	.align		8
        /*00a8*/ 	.dword	_ZN30_INTERNAL_e906d9fb_4_k_cu_main4cuda3std6ranges3__45__cpo9iter_swapE
	.align		8
        /*00b0*/ 	.dword	_ZN30_INTERNAL_e906d9fb_4_k_cu_main4cuda3std6ranges3__45__cpo4nextE
	.align		8
        /*00b8*/ 	.dword	_ZN30_INTERNAL_e906d9fb_4_k_cu_main4cuda3std6ranges3__45__cpo4prevE
	.align		8
        /*00c0*/ 	.dword	_ZN30_INTERNAL_e906d9fb_4_k_cu_main4cuda3std6ranges3__45__cpo4dataE
	.align		8
        /*00c8*/ 	.dword	_ZN30_INTERNAL_e906d9fb_4_k_cu_main4cuda3std6ranges3__45__cpo5cdataE
	.align		8
        /*00d0*/ 	.dword	_ZN30_INTERNAL_e906d9fb_4_k_cu_main4cuda3std6ranges3__45__cpo4sizeE
	.align		8
        /*00d8*/ 	.dword	_ZN30_INTERNAL_e906d9fb_4_k_cu_main4cuda3std6ranges3__45__cpo5ssizeE
	.align		8
        /*00e0*/ 	.dword	_ZN30_INTERNAL_e906d9fb_4_k_cu_main4cuda3std6ranges3__45__cpo8distanceE
	.align		8
        /*00e8*/ 	.dword	_ZN30_INTERNAL_e906d9fb_4_k_cu_main6thrust24THRUST_300001_SM_1000_NS8cuda_cub3parE
	.align		8
        /*00f0*/ 	.dword	_ZN30_INTERNAL_e906d9fb_4_k_cu_main6thrust24THRUST_300001_SM_1000_NS8cuda_cub10par_nosyncE
	.align		8
        /*00f8*/ 	.dword	_ZN30_INTERNAL_e906d9fb_4_k_cu_main6thrust24THRUST_300001_SM_1000_NS6system6detail10sequential3seqE
	.align		8
        /*0100*/ 	.dword	_ZN30_INTERNAL_e906d9fb_4_k_cu_main6thrust24THRUST_300001_SM_1000_NS6system3cpp3parE
	.align		8
        /*0108*/ 	.dword	_ZN30_INTERNAL_e906d9fb_4_k_cu_main6thrust24THRUST_300001_SM_1000_NS12placeholders2_1E
	.align		8
        /*0110*/ 	.dword	_ZN30_INTERNAL_e906d9fb_4_k_cu_main6thrust24THRUST_300001_SM_1000_NS12placeholders2_2E
	.align		8
        /*0118*/ 	.dword	_ZN30_INTERNAL_e906d9fb_4_k_cu_main6thrust24THRUST_300001_SM_1000_NS12placeholders2_3E
	.align		8
        /*0120*/ 	.dword	_ZN30_INTERNAL_e906d9fb_4_k_cu_main6thrust24THRUST_300001_SM_1000_NS12placeholders2_4E
	.align		8
        /*0128*/ 	.dword	_ZN30_INTERNAL_e906d9fb_4_k_cu_main6thrust24THRUST_300001_SM_1000_NS12placeholders2_5E
	.align		8
        /*0130*/ 	.dword	_ZN30_INTERNAL_e906d9fb_4_k_cu_main6thrust24THRUST_300001_SM_1000_NS12placeholders2_6E
	.align		8
        /*0138*/ 	.dword	_ZN30_INTERNAL_e906d9fb_4_k_cu_main6thrust24THRUST_300001_SM_1000_NS12placeholders2_7E
	.align		8
        /*0140*/ 	.dword	_ZN30_INTERNAL_e906d9fb_4_k_cu_main6thrust24THRUST_300001_SM_1000_NS12placeholders2_8E
	.align		8
        /*0148*/ 	.dword	_ZN30_INTERNAL_e906d9fb_4_k_cu_main6thrust24THRUST_300001_SM_1000_NS12placeholders2_9E
	.align		8
        /*0150*/ 	.dword	_ZN30_INTERNAL_e906d9fb_4_k_cu_main6thrust24THRUST_300001_SM_1000_NS12placeholders3_10E
	.align		8
        /*0158*/ 	.dword	_ZN30_INTERNAL_e906d9fb_4_k_cu_main6thrust24THRUST_300001_SM_1000_NS3seqE
	.align		8
        /*0160*/ 	.dword	_ZN30_INTERNAL_e906d9fb_4_k_cu_main6thrust24THRUST_300001_SM_1000_NS6deviceE


//--------------------- .text._ZN3cub18CUB_300001_SM_10006detail11EmptyKernelIvEEvv --------------------------
	.section	.text._ZN3cub18CUB_300001_SM_10006detail11EmptyKernelIvEEvv,"ax",@progbits
	.align	128
        .global         _ZN3cub18CUB_300001_SM_10006detail11EmptyKernelIvEEvv
        .type           _ZN3cub18CUB_300001_SM_10006detail11EmptyKernelIvEEvv,@function
        .size           _ZN3cub18CUB_300001_SM_10006detail11EmptyKernelIvEEvv,(.L_x_1 - _ZN3cub18CUB_300001_SM_10006detail11EmptyKernelIvEEvv)
        .other          _ZN3cub18CUB_300001_SM_10006detail11EmptyKernelIvEEvv,@"STO_CUDA_ENTRY STV_DEFAULT"
_ZN3cub18CUB_300001_SM_10006detail11EmptyKernelIvEEvv:
.text._ZN3cub18CUB_300001_SM_10006detail11EmptyKernelIvEEvv:
[----:B------:R-:W-:Y:S01]  /*0000*/  LDC R1, c[0x0][0x37c] ;  /* 0x0000df00ff017b82 */ /* 0x000fe20000000800 */
[----:B------:R-:W-:Y:S05]  /*0010*/  EXIT ;  /* 0x000000000000794d */ /* 0x000fea0003800000 */
.L_x_0:
[----:B------:R-:W-:-:S00]  /*0020*/  BRA `(.L_x_0) ;  /* 0xfffffffc00fc7947 */ /* 0x000fc0000383ffff */
[----:B------:R-:W-:-:S00]  /*0030*/  NOP ;  /* 0x0000000000007918 */ /* 0x000fc00000000000 */
        /* <DEDUP_REMOVED lines=12> */
.L_x_1:


//--------------------- .nv.shared.reserved.0     --------------------------
	.section	.nv.shared.reserved.0,"aw",@nobits
	.weak		__nv_reservedSMEM_offset_0_alias
	.size		__nv_reservedSMEM_offset_0_alias, 0, 64
	.other		__nv_reservedSMEM_offset_0_alias,@"STO_CUDA_RESERVED_SHARED STV_DEFAULT"
__nv_reservedSMEM_offset_0_alias:
	.zero		0
	.zero		64


//--------------------- .nv.global                --------------------------
	.section	.nv.global,"aw",@nobits
.nv.global:
	.type		_ZN30_INTERNAL_e906d9fb_4_k_cu_main6thrust24THRUST_300001_SM_1000_NS12placeholders2_8E,@object
	.size		_ZN30_INTERNAL_e906d9fb_4_k_cu_main6thrust24THRUST_300001_SM_1000_NS12placeholders2_8E,(_ZN30_INTERNAL_e906d9fb_4_k_cu_main4cuda3std3__432_GLOBAL__N__e906d9fb_4_k_cu_main6ignoreE - _ZN30_INTERNAL_e906d9fb_4_k_cu_main6thrust24THRUST_300001_SM_1000_NS12placeholders2_8E)
_ZN30_INTERNAL_e906d9fb_4_k_cu_main6thrust24THRUST_300001_SM_1000_NS12placeholders2_8E:
	.zero		1
	.type		_ZN30_INTERNAL_e906d9fb_4_k_cu_main4cuda3std3__432_GLOBAL__N__e906d9fb_4_k_cu_main6ignoreE,@object
	.size		_ZN30_INTERNAL_e906d9fb_4_k_cu_main4cuda3std3__432_GLOBAL__N__e906d9fb_4_k_cu_main6ignoreE,(_ZN30_INTERNAL_e906d9fb_4_k_cu_main4cuda3std6ranges3__45__cpo4dataE - _ZN30_INTERNAL_e906d9fb_4_k_cu_main4cuda3std3__432_GLOBAL__N__e906d9fb_4_k_cu_main6ignoreE)
_ZN30_INTERNAL_e906d9fb_4_k_cu_main4cuda3std3__432_GLOBAL__N__e906d9fb_4_k_cu_main6ignoreE:
	.zero		1
	.type		_ZN30_INTERNAL_e906d9fb_4_k_cu_main4cuda3std6ranges3__45__cpo4dataE,@object
	.size		_ZN30_INTERNAL_e906d9fb_4_k_cu_main4cuda3std6ranges3__45__cpo4dataE,(_ZN30_INTERNAL_e906d9fb_4_k_cu_main6thrust24THRUST_300001_SM_1000_NS6system3cpp3parE - _ZN30_INTERNAL_e906d9fb_4_k_cu_main4cuda3std6ranges3__45__cpo4dataE)
_ZN30_INTERNAL_e906d9fb_4_k_cu_main4cuda3std6ranges3__45__cpo4dataE:
	.zero		1
	.type		_ZN30_INTERNAL_e906d9fb_4_k_cu_main6thrust24THRUST_300001_SM_1000_NS6system3cpp3parE,@object
	.size		_ZN30_INTERNAL_e906d9fb_4_k_cu_main6thrust24THRUST_300001_SM_1000_NS6system3cpp3parE,(_ZN30_INTERNAL_e906d9fb_4_k_cu_main4cuda3std3__45__cpo5beginE - _ZN30_INTERNAL_e906d9fb_4_k_cu_main6thrust24THRUST_300001_SM_1000_NS6system3cpp3parE)
_ZN30_INTERNAL_e906d9fb_4_k_cu_main6thrust24THRUST_300001_SM_1000_NS6system3cpp3parE:
	.zero		1
	.type		_ZN30_INTERNAL_e906d9fb_4_k_cu_main4cuda3std3__45__cpo5beginE,@object
	.size		_ZN30_INTERNAL_e906d9fb_4_k_cu_main4cuda3std3__45__cpo5beginE,(_ZN30_INTERNAL_e906d9fb_4_k_cu_main4cuda3std6ranges3__45__cpo5beginE - _ZN30_INTERNAL_e906d9fb_4_k_cu_main4cuda3std3__45__cpo5beginE)
_ZN30_INTERNAL_e906d9fb_4_k_cu_main4cuda3std3__45__cpo5beginE:
	.zero		1
	.type		_ZN30_INTERNAL_e906d9fb_4_k_cu_main4cuda3std6ranges3__45__cpo5beginE,@object
	.size		_ZN30_INTERNAL_e906d9fb_4_k_cu_main4cuda3std6ranges3__45__cpo5beginE,(_ZN30_INTERNAL_e906d9fb_4_k_cu_main6thrust24THRUST_300001_SM_1000_NS6deviceE - _ZN30_INTERNAL_e906d9fb_4_k_cu_main4cuda3std6ranges3__45__cpo5beginE)
_ZN30_INTERNAL_e906d9fb_4_k_cu_main4cuda3std6ranges3__45__cpo5beginE:
	.zero		1
	.type		_ZN30_INTERNAL_e906d9fb_4_k_cu_main6thrust24THRUST_300001_SM_1000_NS6deviceE,@object
	.size		_ZN30_INTERNAL_e906d9fb_4_k_cu_main6thrust24THRUST_300001_SM_1000_NS6deviceE,(_ZN30_INTERNAL_e906d9fb_4_k_cu_main4cuda3std3__47nulloptE - _ZN30_INTERNAL_e906d9fb_4_k_cu_main6thrust24THRUST_300001_SM_1000_NS6deviceE)
_ZN30_INTERNAL_e906d9fb_4_k_cu_main6thrust24THRUST_300001_SM_1000_NS6deviceE:
	.zero		1
	.type		_ZN30_INTERNAL_e906d9fb_4_k_cu_main4cuda3std3__47nulloptE,@object
	.size		_ZN30_INTERNAL_e906d9fb_4_k_cu_main4cuda3std3__47nulloptE,(_ZN30_INTERNAL_e906d9fb_4_k_cu_main4cuda3std6ranges3__45__cpo8distanceE - _ZN30_INTERNAL_e906d9fb_4_k_cu_main4cuda3std3__47nulloptE)
_ZN30_INTERNAL_e906d9fb_4_k_cu_main4cuda3std3__47nulloptE:
	.zero		1
	.type		_ZN30_INTERNAL_e906d9fb_4_k_cu_main4cuda3std6ranges3__45__cpo8distanceE,@object
	.size		_ZN30_INTERNAL_e906d9fb_4_k_cu_main4cuda3std6ranges3__45__cpo8distanceE,(_ZN30_INTERNAL_e906d9fb_4_k_cu_main6thrust24THRUST_300001_SM_1000_NS12placeholders2_4E - _ZN30_INTERNAL_e906d9fb_4_k_cu_main4cuda3std6ranges3__45__cpo8distanceE)
_ZN30_INTERNAL_e906d9fb_4_k_cu_main4cuda3std6ranges3__45__cpo8distanceE:
	.zero		1
	.type		_ZN30_INTERNAL_e906d9fb_4_k_cu_main6thrust24THRUST_300001_SM_1000_NS12placeholders2_4E,@object
	.size		_ZN30_INTERNAL_e906d9fb_4_k_cu_main6thrust24THRUST_300001_SM_1000_NS12placeholders2_4E,(_ZN30_INTERNAL_e906d9fb_4_k_cu_main4cuda3std3__45__cpo6rbeginE - _ZN30_INTERNAL_e906d9fb_4_k_cu_main6thrust24THRUST_300001_SM_1000_NS12placeholders2_4E)
_ZN30_INTERNAL_e906d9fb_4_k_cu_main6thrust24THRUST_300001_SM_1000_NS12placeholders2_4E:
	.zero		1
	.type		_ZN30_INTERNAL_e906d9fb_4_k_cu_main4cuda3std3__45__cpo6rbeginE,@object
	.size		_ZN30_INTERNAL_e906d9fb_4_k_cu_main4cuda3std3__45__cpo6rbeginE,(_ZN30_INTERNAL_e906d9fb_4_k_cu_main4cuda3std6ranges3__45__cpo7advanceE - _ZN30_INTERNAL_e906d9fb_4_k_cu_main4cuda3std3__45__cpo6rbeginE)
_ZN30_INTERNAL_e906d9fb_4_k_cu_main4cuda3std3__45__cpo6rbeginE:
	.zero		1
	.type		_ZN30_INTERNAL_e906d9fb_4_k_cu_main4cuda3std6ranges3__45__cpo7advanceE,@object
	.size		_ZN30_INTERNAL_e906d9fb_4_k_cu_main4cuda3std6ranges3__45__cpo7advanceE,(_ZN30_INTERNAL_e906d9fb_4_k_cu_main6thrust24THRUST_300001_SM_1000_NS12placeholders3_10E - _ZN30_INTERNAL_e906d9fb_4_k_cu_main4cuda3std6ranges3__45__cpo7advanceE)
_ZN30_INTERNAL_e906d9fb_4_k_cu_main4cuda3std6ranges3__45__cpo7advanceE:
	.zero		1
	.type		_ZN30_INTERNAL_e906d9fb_4_k_cu_main6thrust24THRUST_300001_SM_1000_NS12placeholders3_10E,@object
	.size		_ZN30_INTERNAL_e906d9fb_4_k_cu_main6thrust24THRUST_300001_SM_1000_NS12placeholders3_10E,(_ZN30_INTERNAL_e906d9fb_4_k_cu_main4cuda3std3__48in_placeE - _ZN30_INTERNAL_e906d9fb_4_k_cu_main6thrust24THRUST_300001_SM_1000_NS12placeholders3_10E)
_ZN30_INTERNAL_e906d9fb_4_k_cu_main6thrust24THRUST_300001_SM_1000_NS12placeholders3_10E:
	.zero		1
	.type		_ZN30_INTERNAL_e906d9fb_4_k_cu_main4cuda3std3__48in_placeE,@object
	.size		_ZN30_INTERNAL_e906d9fb_4_k_cu_main4cuda3std3__48in_placeE,(_ZN30_INTERNAL_e906d9fb_4_k_cu_main4cuda3std6ranges3__45__cpo4sizeE - _ZN30_INTERNAL_e906d9fb_4_k_cu_main4cuda3std3__48in_placeE)
_ZN30_INTERNAL_e906d9fb_4_k_cu_main4cuda3std3__48in_placeE:
	.zero		1
	.type		_ZN30_INTERNAL_e906d9fb_4_k_cu_main4cuda3std6ranges3__45__cpo4sizeE,@object
	.size		_ZN30_INTERNAL_e906d9fb_4_k_cu_main4cuda3std6ranges3__45__cpo4sizeE,(_ZN30_INTERNAL_e906d9fb_4_k_cu_main6thrust24THRUST_300001_SM_1000_NS12placeholders2_2E - _ZN30_INTERNAL_e906d9fb_4_k_cu_main4cuda3std6ranges3__45__cpo4sizeE)
_ZN30_INTERNAL_e906d9fb_4_k_cu_main4cuda3std6ranges3__45__cpo4sizeE:
	.zero		1
	.type		_ZN30_INTERNAL_e906d9fb_4_k_cu_main6thrust24THRUST_300001_SM_1000_NS12placeholders2_2E,@object
	.size		_ZN30_INTERNAL_e906d9fb_4_k_cu_main6thrust24THRUST_300001_SM_1000_NS12placeholders2_2E,(_ZN30_INTERNAL_e906d9fb_4_k_cu_main4cuda3std3__45__cpo6cbeginE - _ZN30_INTERNAL_e906d9fb_4_k_cu_main6thrust24THRUST_300001_SM_1000_NS12placeholders2_2E)
_ZN30_INTERNAL_e906d9fb_4_k_cu_main6thrust24THRUST_300001_SM_1000_NS12placeholders2_2E:
	.zero		1
	.type		_ZN30_INTERNAL_e906d9fb_4_k_cu_main4cuda3std3__45__cpo6cbeginE,@object
	.size		_ZN30_INTERNAL_e906d9fb_4_k_cu_main4cuda3std3__45__cpo6cbeginE,(_ZN30_INTERNAL_e906d9fb_4_k_cu_main4cuda3std6ranges3__45__cpo6cbeginE - _ZN30_INTERNAL_e906d9fb_4_k_cu_main4cuda3std3__45__cpo6cbeginE)
_ZN30_INTERNAL_e906d9fb_4_k_cu_main4cuda3std3__45__cpo6cbeginE:
	.zero		1
	.type		_ZN30_INTERNAL_e906d9fb_4_k_cu_main4cuda3std6ranges3__45__cpo6cbeginE,@object
	.size		_ZN30_INTERNAL_e906d9fb_4_k_cu_main4cuda3std6ranges3__45__cpo6cbeginE,(_ZN30_INTERNAL_e906d9fb_4_k_cu_main6thrust24THRUST_300001_SM_1000_NS12placeholders2_6E - _ZN30_INTERNAL_e906d9fb_4_k_cu_main4cuda3std6ranges3__45__cpo6cbeginE)
_ZN30_INTERNAL_e906d9fb_4_k_cu_main4cuda3std6ranges3__45__cpo6cbeginE:
	.zero		1
	.type		_ZN30_INTERNAL_e906d9fb_4_k_cu_main6thrust24THRUST_300001_SM_1000_NS12placeholders2_6E,@object
	.size		_ZN30_INTERNAL_e906d9fb_4_k_cu_main6thrust24THRUST_300001_SM_1000_NS12placeholders2_6E,(_ZN30_INTERNAL_e906d9fb_4_k_cu_main4cuda3std3__45__cpo7crbeginE - _ZN30_INTERNAL_e906d9fb_4_k_cu_main6thrust24THRUST_300001_SM_1000_NS12placeholders2_6E)
_ZN30_INTERNAL_e906d9fb_4_k_cu_main6thrust24THRUST_300001_SM_1000_NS12placeholders2_6E:
	.zero		1
	.type		_ZN30_INTERNAL_e906d9fb_4_k_cu_main4cuda3std3__45__cpo7crbeginE,@object
	.size		_ZN30_INTERNAL_e906d9fb_4_k_cu_main4cuda3std3__45__cpo7crbeginE,(_ZN30_INTERNAL_e906d9fb_4_k_cu_main4cuda3std6ranges3__45__cpo4nextE - _ZN30_INTERNAL_e906d9fb_4_k_cu_main4cuda3std3__45__cpo7crbeginE)
_ZN30_INTERNAL_e906d9fb_4_k_cu_main4cuda3std3__45__cpo7crbeginE:
	.zero		1
	.type		_ZN30_INTERNAL_e906d9fb_4_k_cu_main4cuda3std6ranges3__45__cpo4nextE,@object
	.size		_ZN30_INTERNAL_e906d9fb_4_k_cu_main4cuda3std6ranges3__45__cpo4nextE,(_ZN30_INTERNAL_e906d9fb_4_k_cu_main4cuda3std6ranges3__45__cpo4swapE - _ZN30_INTERNAL_e906d9fb_4_k_cu_main4cuda3std6ranges3__45__cpo4nextE)
_ZN30_INTERNAL_e906d9fb_4_k_cu_main4cuda3std6ranges3__45__cpo4nextE:
	.zero		1
	.type		_ZN30_INTERNAL_e906d9fb_4_k_cu_main4cuda3std6ranges3__45__cpo4swapE,@object
	.size		_ZN30_INTERNAL_e906d9fb_4_k_cu_main4cuda3std6ranges3__45__cpo4swapE,(_ZN30_INTERNAL_e906d9fb_4_k_cu_main6thrust24THRUST_300001_SM_1000_NS8cuda_cub10par_nosyncE - _ZN30_INTERNAL_e906d9fb_4_k_cu_main4cuda3std6ranges3__45__cpo4swapE)
_ZN30_INTERNAL_e906d9fb_4_k_cu_main4cuda3std6ranges3__45__cpo4swapE:
	.zero		1
	.type		_ZN30_INTERNAL_e906d9fb_4_k_cu_main6thrust24THRUST_300001_SM_1000_NS8cuda_cub10par_nosyncE,@object
	.size		_ZN30_INTERNAL_e906d9fb_4_k_cu_main6thrust24THRUST_300001_SM_1000_NS8cuda_cub10par_nosyncE,(_ZN30_INTERNAL_e906d9fb_4_k_cu_main6thrust24THRUST_300001_SM_1000_NS3seqE - _ZN30_INTERNAL_e906d9fb_4_k_cu_main6thrust24THRUST_300001_SM_1000_NS8cuda_cub10par_nosyncE)
_ZN30_INTERNAL_e906d9fb_4_k_cu_main6thrust24THRUST_300001_SM_1000_NS8cuda_cub10par_nosyncE:
	.zero		1
	.type		_ZN30_INTERNAL_e906d9fb_4_k_cu_main6thrust24THRUST_300001_SM_1000_NS3seqE,@object
	.size		_ZN30_INTERNAL_e906d9fb_4_k_cu_main6thrust24THRUST_300001_SM_1000_NS3seqE,(_ZN30_INTERNAL_e906d9fb_4_k_cu_main4cuda3std3__420unreachable_sentinelE - _ZN30_INTERNAL_e906d9fb_4_k_cu_main6thrust24THRUST_300001_SM_1000_NS3seqE)
_ZN30_INTERNAL_e906d9fb_4_k_cu_main6thrust24THRUST_300001_SM_1000_NS3seqE:
	.zero		1
	.type		_ZN30_INTERNAL_e906d9fb_4_k_cu_main4cuda3std3__420unreachable_sentinelE,@object
	.size		_ZN30_INTERNAL_e906d9fb_4_k_cu_main4cuda3std3__420unreachable_sentinelE,(_ZN30_INTERNAL_e906d9fb_4_k_cu_main4cuda3std6ranges3__45__cpo5ssizeE - _ZN30_INTERNAL_e906d9fb_4_k_cu_main4cuda3std3__420unreachable_sentinelE)
_ZN30_INTERNAL_e906d9fb_4_k_cu_main4cuda3std3__420unreachable_sentinelE:
	.zero		1
	.type		_ZN30_INTERNAL_e906d9fb_4_k_cu_main4cuda3std6ranges3__45__cpo5ssizeE,@object
	.size		_ZN30_INTERNAL_e906d9fb_4_k_cu_main4cuda3std6ranges3__45__cpo5ssizeE,(_ZN30_INTERNAL_e906d9fb_4_k_cu_main6thrust24THRUST_300001_SM_1000_NS12placeholders2_3E - _ZN30_INTERNAL_e906d9fb_4_k_cu_main4cuda3std6ranges3__45__cpo5ssizeE)
_ZN30_INTERNAL_e906d9fb_4_k_cu_main4cuda3std6ranges3__45__cpo5ssizeE:
	.zero		1
	.type		_ZN30_INTERNAL_e906d9fb_4_k_cu_main6thrust24THRUST_300001_SM_1000_NS12placeholders2_3E,@object
	.size		_ZN30_INTERNAL_e906d9fb_4_k_cu_main6thrust24THRUST_300001_SM_1000_NS12placeholders2_3E,(_ZN30_INTERNAL_e906d9fb_4_k_cu_main4cuda3std3__45__cpo4cendE - _ZN30_INTERNAL_e906d9fb_4_k_cu_main6thrust24THRUST_300001_SM_1000_NS12placeholders2_3E)
_ZN30_INTERNAL_e906d9fb_4_k_cu_main6thrust24THRUST_300001_SM_1000_NS12placeholders2_3E:
	.zero		1
	.type		_ZN30_INTERNAL_e906d9fb_4_k_cu_main4cuda3std3__45__cpo4cendE,@object
	.size		_ZN30_INTERNAL_e906d9fb_4_k_cu_main4cuda3std3__45__cpo4cendE,(_ZN30_INTERNAL_e906d9fb_4_k_cu_main4cuda3std6ranges3__45__cpo4cendE - _ZN30_INTERNAL_e906d9fb_4_k_cu_main4cuda3std3__45__cpo4cendE)
_ZN30_INTERNAL_e906d9fb_4_k_cu_main4cuda3std3__45__cpo4cendE:
	.zero		1
	.type		_ZN30_INTERNAL_e906d9fb_4_k_cu_main4cuda3std6ranges3__45__cpo4cendE,@object
	.size		_ZN30_INTERNAL_e906d9fb_4_k_cu_main4cuda3std6ranges3__45__cpo4cendE,(_ZN30_INTERNAL_e906d9fb_4_k_cu_main6thrust24THRUST_300001_SM_1000_NS12placeholders2_7E - _ZN30_INTERNAL_e906d9fb_4_k_cu_main4cuda3std6ranges3__45__cpo4cendE)
_ZN30_INTERNAL_e906d9fb_4_k_cu_main4cuda3std6ranges3__45__cpo4cendE:
	.zero		1
	.type		_ZN30_INTERNAL_e906d9fb_4_k_cu_main6thrust24THRUST_300001_SM_1000_NS12placeholders2_7E,@object
	.size		_ZN30_INTERNAL_e906d9fb_4_k_cu_main6thrust24THRUST_300001_SM_1000_NS12placeholders2_7E,(_ZN30_INTERNAL_e906d9fb_4_k_cu_main4cuda3std3__45__cpo5crendE - _ZN30_INTERNAL_e906d9fb_4_k_cu_main6thrust24THRUST_300001_SM_1000_NS12placeholders2_7E)
_ZN30_INTERNAL_e906d9fb_4_k_cu_main6thrust24THRUST_300001_SM_1000_NS12placeholders2_7E:
	.zero		1
	.type		_ZN30_INTERNAL_e906d9fb_4_k_cu_main4cuda3std3__45__cpo5crendE,@object
	.size		_ZN30_INTERNAL_e906d9fb_4_k_cu_main4cuda3std3__45__cpo5crendE,(_ZN30_INTERNAL_e906d9fb_4_k_cu_main4cuda3std6ranges3__45__cpo4prevE - _ZN30_INTERNAL_e906d9fb_4_k_cu_main4cuda3std3__45__cpo5crendE)
_ZN30_INTERNAL_e906d9fb_4_k_cu_main4cuda3std3__45__cpo5crendE:
	.zero		1
	.type		_ZN30_INTERNAL_e906d9fb_4_k_cu_main4cuda3std6ranges3__45__cpo4prevE,@object
	.size		_ZN30_INTERNAL_e906d9fb_4_k_cu_main4cuda3std6ranges3__45__cpo4prevE,(_ZN30_INTERNAL_e906d9fb_4_k_cu_main4cuda3std6ranges3__45__cpo9iter_moveE - _ZN30_INTERNAL_e906d9fb_4_k_cu_main4cuda3std6ranges3__45__cpo4prevE)
_ZN30_INTERNAL_e906d9fb_4_k_cu_main4cuda3std6ranges3__45__cpo4prevE:
	.zero		1
	.type		_ZN30_INTERNAL_e906d9fb_4_k_cu_main4cuda3std6ranges3__45__cpo9iter_moveE,@object
	.size		_ZN30_INTERNAL_e906d9fb_4_k_cu_main4cuda3std6ranges3__45__cpo9iter_moveE,(_ZN30_INTERNAL_e906d9fb_4_k_cu_main6thrust24THRUST_300001_SM_1000_NS6system6detail10sequential3seqE - _ZN30_INTERNAL_e906d9fb_4_k_cu_main4cuda3std6ranges3__45__cpo9iter_moveE)
_ZN30_INTERNAL_e906d9fb_4_k_cu_main4cuda3std6ranges3__45__cpo9iter_moveE:
	.zero		1
	.type		_ZN30_INTERNAL_e906d9fb_4_k_cu_main6thrust24THRUST_300001_SM_1000_NS6system6detail10sequential3seqE,@object
	.size		_ZN30_INTERNAL_e906d9fb_4_k_cu_main6thrust24THRUST_300001_SM_1000_NS6system6detail10sequential3seqE,(_ZN30_INTERNAL_e906d9fb_4_k_cu_main6thrust24THRUST_300001_SM_1000_NS12placeholders2_9E - _ZN30_INTERNAL_e906d9fb_4_k_cu_main6thrust24THRUST_300001_SM_1000_NS6system6detail10sequential3seqE)
_ZN30_INTERNAL_e906d9fb_4_k_cu_main6thrust24THRUST_300001_SM_1000_NS6system6detail10sequential3seqE:
	.zero		1
	.type		_ZN30_INTERNAL_e906d9fb_4_k_cu_main6thrust24THRUST_300001_SM_1000_NS12placeholders2_9E,@object
	.size		_ZN30_INTERNAL_e906d9fb_4_k_cu_main6thrust24THRUST_300001_SM_1000_NS12placeholders2_9E,(_ZN30_INTERNAL_e906d9fb_4_k_cu_main4cuda3std3__419piecewise_constructE - _ZN30_INTERNAL_e906d9fb_4_k_cu_main6thrust24THRUST_300001_SM_1000_NS12placeholders2_9E)
_ZN30_INTERNAL_e906d9fb_4_k_cu_main6thrust24THRUST_300001_SM_1000_NS12placeholders2_9E:
	.zero		1
	.type		_ZN30_INTERNAL_e906d9fb_4_k_cu_main4cuda3std3__419piecewise_constructE,@object
	.size		_ZN30_INTERNAL_e906d9fb_4_k_cu_main4cuda3std3__419piecewise_constructE,(_ZN30_INTERNAL_e906d9fb_4_k_cu_main4cuda3std6ranges3__45__cpo5cdataE - _ZN30_INTERNAL_e906d9fb_4_k_cu_main4cuda3std3__419piecewise_constructE)
_ZN30_INTERNAL_e906d9fb_4_k_cu_main4cuda3std3__419piecewise_constructE:
	.zero		1
	.type		_ZN30_INTERNAL_e906d9fb_4_k_cu_main4cuda3std6ranges3__45__cpo5cdataE,@object
	.size		_ZN30_INTERNAL_e906d9fb_4_k_cu_main4cuda3std6ranges3__45__cpo5cdataE,(_ZN30_INTERNAL_e906d9fb_4_k_cu_main6thrust24THRUST_300001_SM_1000_NS12placeholders2_1E - _ZN30_INTERNAL_e906d9fb_4_k_cu_main4cuda3std6ranges3__45__cpo5cdataE)
_ZN30_INTERNAL_e906d9fb_4_k_cu_main4cuda3std6ranges3__45__cpo5cdataE:
	.zero		1
	.type		_ZN30_INTERNAL_e906d9fb_4_k_cu_main6thrust24THRUST_300001_SM_1000_NS12placeholders2_1E,@object
	.size		_ZN30_INTERNAL_e906d9fb_4_k_cu_main6thrust24THRUST_300001_SM_1000_NS12placeholders2_1E,(_ZN30_INTERNAL_e906d9fb_4_k_cu_main4cuda3std3__45__cpo3endE - _ZN30_INTERNAL_e906d9fb_4_k_cu_main6thrust24THRUST_300001_SM_1000_NS12placeholders2_1E)
_ZN30_INTERNAL_e906d9fb_4_k_cu_main6thrust24THRUST_300001_SM_1000_NS12placeholders2_1E:
	.zero		1
	.type		_ZN30_INTERNAL_e906d9fb_4_k_cu_main4cuda3std3__45__cpo3endE,@object
	.size		_ZN30_INTERNAL_e906d9fb_4_k_cu_main4cuda3std3__45__cpo3endE,(_ZN30_INTERNAL_e906d9fb_4_k_cu_main4cuda3std6ranges3__45__cpo3endE - _ZN30_INTERNAL_e906d9fb_4_k_cu_main4cuda3std3__45__cpo3endE)
_ZN30_INTERNAL_e906d9fb_4_k_cu_main4cuda3std3__45__cpo3endE:
	.zero		1
	.type		_ZN30_INTERNAL_e906d9fb_4_k_cu_main4cuda3std6ranges3__45__cpo3endE,@object
	.size		_ZN30_INTERNAL_e906d9fb_4_k_cu_main4cuda3std6ranges3__45__cpo3endE,(_ZN30_INTERNAL_e906d9fb_4_k_cu_main6thrust24THRUST_300001_SM_1000_NS12placeholders2_5E - _ZN30_INTERNAL_e906d9fb_4_k_cu_main4cuda3std6ranges3__45__cpo3endE)
_ZN30_INTERNAL_e906d9fb_4_k_cu_main4cuda3std6ranges3__45__cpo3endE:
	.zero		1
	.type		_ZN30_INTERNAL_e906d9fb_4_k_cu_main6thrust24THRUST_300001_SM_1000_NS12placeholders2_5E,@object
	.size		_ZN30_INTERNAL_e906d9fb_4_k_cu_main6thrust24THRUST_300001_SM_1000_NS12placeholders2_5E,(_ZN30_INTERNAL_e906d9fb_4_k_cu_main4cuda3std3__45__cpo4rendE - _ZN30_INTERNAL_e906d9fb_4_k_cu_main6thrust24THRUST_300001_SM_1000_NS12placeholders2_5E)
_ZN30_INTERNAL_e906d9fb_4_k_cu_main6thrust24THRUST_300001_SM_1000_NS12placeholders2_5E:
	.zero		1
	.type		_ZN30_INTERNAL_e906d9fb_4_k_cu_main4cuda3std3__45__cpo4rendE,@object
	.size		_ZN30_INTERNAL_e906d9fb_4_k_cu_main4cuda3std3__45__cpo4rendE,(_ZN30_INTERNAL_e906d9fb_4_k_cu_main4cuda3std6ranges3__45__cpo9iter_swapE - _ZN30_INTERNAL_e906d9fb_4_k_cu_main4cuda3std3__45__cpo4rendE)
_ZN30_INTERNAL_e906d9fb_4_k_cu_main4cuda3std3__45__cpo4rendE:
	.zero		1
	.type		_ZN30_INTERNAL_e906d9fb_4_k_cu_main4cuda3std6ranges3__45__cpo9iter_swapE,@object
	.size		_ZN30_INTERNAL_e906d9fb_4_k_cu_main4cuda3std6ranges3__45__cpo9iter_swapE,(_ZN30_INTERNAL_e906d9fb_4_k_cu_main4cuda3std3__48unexpectE - _ZN30_INTERNAL_e906d9fb_4_k_cu_main4cuda3std6ranges3__45__cpo9iter_swapE)
_ZN30_INTERNAL_e906d9fb_4_k_cu_main4cuda3std6ranges3__45__cpo9iter_swapE:
	.zero		1
	.type		_ZN30_INTERNAL_e906d9fb_4_k_cu_main4cuda3std3__48unexpectE,@object
	.size		_ZN30_INTERNAL_e906d9fb_4_k_cu_main4cuda3std3__48unexpectE,(_ZN30_INTERNAL_e906d9fb_4_k_cu_main6thrust24THRUST_300001_SM_1000_NS8cuda_cub3parE - _ZN30_INTERNAL_e906d9fb_4_k_cu_main4cuda3std3__48unexpectE)
_ZN30_INTERNAL_e906d9fb_4_k_cu_main4cuda3std3__48unexpectE:
	.zero		1
	.type		_ZN30_INTERNAL_e906d9fb_4_k_cu_main6thrust24THRUST_300001_SM_1000_NS8cuda_cub3parE,@object
	.size		_ZN30_INTERNAL_e906d9fb_4_k_cu_main6thrust24THRUST_300001_SM_1000_NS8cuda_cub3parE,(.L_29 - _ZN30_INTERNAL_e906d9fb_4_k_cu_main6thrust24THRUST_300001_SM_1000_NS8cuda_cub3parE)
_ZN30_INTERNAL_e906d9fb_4_k_cu_main6thrust24THRUST_300001_SM_1000_NS8cuda_cub3parE:
	.zero		1
.L_29:


//--------------------- .nv.constant0._ZN3cub18CUB_300001_SM_10006detail11EmptyKernelIvEEvv --------------------------
	.section	.nv.constant0._ZN3cub18CUB_300001_SM_10006detail11EmptyKernelIvEEvv,"a",@progbits
	.sectionflags	@""
	.align	4
.nv.constant0._ZN3cub18CUB_300001_SM_10006detail11EmptyKernelIvEEvv:
	.zero		896


//--------------------- SYMBOLS --------------------------

	.type		.nv.reservedSmem.offset0,@object
	.size		.nv.reservedSmem.offset0,0x4
